//
// Generated by NVIDIA NVVM Compiler
//
// Compiler Build ID: CL-36424714
// Cuda compilation tools, release 13.0, V13.0.88
// Based on NVVM 20.0.0
//

.version 9.0
.target sm_100
.address_size 64

	// .globl	_Z20MatrixVectorMultCudaPfS_S_ii

.visible .entry _Z20MatrixVectorMultCudaPfS_S_ii(
	.param .u64 .ptr .align 1 _Z20MatrixVectorMultCudaPfS_S_ii_param_0,
	.param .u64 .ptr .align 1 _Z20MatrixVectorMultCudaPfS_S_ii_param_1,
	.param .u64 .ptr .align 1 _Z20MatrixVectorMultCudaPfS_S_ii_param_2,
	.param .u32 _Z20MatrixVectorMultCudaPfS_S_ii_param_3,
	.param .u32 _Z20MatrixVectorMultCudaPfS_S_ii_param_4
)
{
	.reg .pred 	%p<11>;
	.reg .b32 	%r<39>;
	.reg .b32 	%f<100>;
	.reg .b64 	%rd<31>;

	ld.param.u64 	%rd12, [_Z20MatrixVectorMultCudaPfS_S_ii_param_0];
	ld.param.u64 	%rd13, [_Z20MatrixVectorMultCudaPfS_S_ii_param_1];
	ld.param.u64 	%rd11, [_Z20MatrixVectorMultCudaPfS_S_ii_param_2];
	ld.param.u32 	%r24, [_Z20MatrixVectorMultCudaPfS_S_ii_param_3];
	ld.param.u32 	%r23, [_Z20MatrixVectorMultCudaPfS_S_ii_param_4];
	cvta.to.global.u64 	%rd1, %rd13;
	cvta.to.global.u64 	%rd2, %rd12;
	mov.u32 	%r25, %tid.x;
	mov.u32 	%r26, %ntid.x;
	mov.u32 	%r27, %ctaid.x;
	mad.lo.s32 	%r1, %r26, %r27, %r25;
	setp.ge.s32 	%p1, %r1, %r24;
	@%p1 bra 	$L__BB0_14;
	cvta.to.global.u64 	%rd14, %rd11;
	mul.wide.s32 	%rd15, %r1, 4;
	add.s64 	%rd3, %rd14, %rd15;
	mov.b32 	%r28, 0;
	st.global.u32 	[%rd3], %r28;
	setp.lt.s32 	%p2, %r23, 1;
	@%p2 bra 	$L__BB0_14;
	mul.lo.s32 	%r2, %r23, %r1;
	and.b32  	%r3, %r23, 15;
	setp.lt.u32 	%p3, %r23, 16;
	mov.b32 	%r35, 0;
	mov.f32 	%f96, 0f00000000;
	@%p3 bra 	$L__BB0_5;
	and.b32  	%r35, %r23, 2147483632;
	neg.s32 	%r33, %r35;
	add.s64 	%rd4, %rd2, 32;
	add.s64 	%rd29, %rd1, 32;
	mov.f32 	%f96, 0f00000000;
	mov.u32 	%r32, %r2;
$L__BB0_4:
	.pragma "nounroll";
	mul.wide.s32 	%rd16, %r32, 4;
	add.s64 	%rd17, %rd4, %rd16;
	ld.global.f32 	%f12, [%rd17+-32];
	ld.global.f32 	%f13, [%rd29+-32];
	fma.rn.f32 	%f14, %f12, %f13, %f96;
	st.global.f32 	[%rd3], %f14;
	ld.global.f32 	%f15, [%rd17+-28];
	ld.global.f32 	%f16, [%rd29+-28];
	fma.rn.f32 	%f17, %f15, %f16, %f14;
	st.global.f32 	[%rd3], %f17;
	ld.global.f32 	%f18, [%rd17+-24];
	ld.global.f32 	%f19, [%rd29+-24];
	fma.rn.f32 	%f20, %f18, %f19, %f17;
	st.global.f32 	[%rd3], %f20;
	ld.global.f32 	%f21, [%rd17+-20];
	ld.global.f32 	%f22, [%rd29+-20];
	fma.rn.f32 	%f23, %f21, %f22, %f20;
	st.global.f32 	[%rd3], %f23;
	ld.global.f32 	%f24, [%rd17+-16];
	ld.global.f32 	%f25, [%rd29+-16];
	fma.rn.f32 	%f26, %f24, %f25, %f23;
	st.global.f32 	[%rd3], %f26;
	ld.global.f32 	%f27, [%rd17+-12];
	ld.global.f32 	%f28, [%rd29+-12];
	fma.rn.f32 	%f29, %f27, %f28, %f26;
	st.global.f32 	[%rd3], %f29;
	ld.global.f32 	%f30, [%rd17+-8];
	ld.global.f32 	%f31, [%rd29+-8];
	fma.rn.f32 	%f32, %f30, %f31, %f29;
	st.global.f32 	[%rd3], %f32;
	ld.global.f32 	%f33, [%rd17+-4];
	ld.global.f32 	%f34, [%rd29+-4];
	fma.rn.f32 	%f35, %f33, %f34, %f32;
	st.global.f32 	[%rd3], %f35;
	ld.global.f32 	%f36, [%rd17];
	ld.global.f32 	%f37, [%rd29];
	fma.rn.f32 	%f38, %f36, %f37, %f35;
	st.global.f32 	[%rd3], %f38;
	ld.global.f32 	%f39, [%rd17+4];
	ld.global.f32 	%f40, [%rd29+4];
	fma.rn.f32 	%f41, %f39, %f40, %f38;
	st.global.f32 	[%rd3], %f41;
	ld.global.f32 	%f42, [%rd17+8];
	ld.global.f32 	%f43, [%rd29+8];
	fma.rn.f32 	%f44, %f42, %f43, %f41;
	st.global.f32 	[%rd3], %f44;
	ld.global.f32 	%f45, [%rd17+12];
	ld.global.f32 	%f46, [%rd29+12];
	fma.rn.f32 	%f47, %f45, %f46, %f44;
	st.global.f32 	[%rd3], %f47;
	ld.global.f32 	%f48, [%rd17+16];
	ld.global.f32 	%f49, [%rd29+16];
	fma.rn.f32 	%f50, %f48, %f49, %f47;
	st.global.f32 	[%rd3], %f50;
	ld.global.f32 	%f51, [%rd17+20];
	ld.global.f32 	%f52, [%rd29+20];
	fma.rn.f32 	%f53, %f51, %f52, %f50;
	st.global.f32 	[%rd3], %f53;
	ld.global.f32 	%f54, [%rd17+24];
	ld.global.f32 	%f55, [%rd29+24];
	fma.rn.f32 	%f56, %f54, %f55, %f53;
	st.global.f32 	[%rd3], %f56;
	ld.global.f32 	%f57, [%rd17+28];
	ld.global.f32 	%f58, [%rd29+28];
	fma.rn.f32 	%f96, %f57, %f58, %f56;
	st.global.f32 	[%rd3], %f96;
	add.s32 	%r33, %r33, 16;
	add.s32 	%r32, %r32, 16;
	add.s64 	%rd29, %rd29, 64;
	setp.ne.s32 	%p4, %r33, 0;
	@%p4 bra 	$L__BB0_4;
$L__BB0_5:
	setp.eq.s32 	%p5, %r3, 0;
	@%p5 bra 	$L__BB0_14;
	and.b32  	%r11, %r23, 7;
	setp.lt.u32 	%p6, %r3, 8;
	@%p6 bra 	$L__BB0_8;
	add.s32 	%r30, %r35, %r2;
	mul.wide.s32 	%rd18, %r30, 4;
	add.s64 	%rd19, %rd2, %rd18;
	ld.global.f32 	%f59, [%rd19];
	mul.wide.u32 	%rd20, %r35, 4;
	add.s64 	%rd21, %rd1, %rd20;
	ld.global.f32 	%f60, [%rd21];
	fma.rn.f32 	%f61, %f59, %f60, %f96;
	st.global.f32 	[%rd3], %f61;
	ld.global.f32 	%f62, [%rd19+4];
	ld.global.f32 	%f63, [%rd21+4];
	fma.rn.f32 	%f64, %f62, %f63, %f61;
	st.global.f32 	[%rd3], %f64;
	ld.global.f32 	%f65, [%rd19+8];
	ld.global.f32 	%f66, [%rd21+8];
	fma.rn.f32 	%f67, %f65, %f66, %f64;
	st.global.f32 	[%rd3], %f67;
	ld.global.f32 	%f68, [%rd19+12];
	ld.global.f32 	%f69, [%rd21+12];
	fma.rn.f32 	%f70, %f68, %f69, %f67;
	st.global.f32 	[%rd3], %f70;
	ld.global.f32 	%f71, [%rd19+16];
	ld.global.f32 	%f72, [%rd21+16];
	fma.rn.f32 	%f73, %f71, %f72, %f70;
	st.global.f32 	[%rd3], %f73;
	ld.global.f32 	%f74, [%rd19+20];
	ld.global.f32 	%f75, [%rd21+20];
	fma.rn.f32 	%f76, %f74, %f75, %f73;
	st.global.f32 	[%rd3], %f76;
	ld.global.f32 	%f77, [%rd19+24];
	ld.global.f32 	%f78, [%rd21+24];
	fma.rn.f32 	%f79, %f77, %f78, %f76;
	st.global.f32 	[%rd3], %f79;
	ld.global.f32 	%f80, [%rd19+28];
	ld.global.f32 	%f81, [%rd21+28];
	fma.rn.f32 	%f96, %f80, %f81, %f79;
	st.global.f32 	[%rd3], %f96;
	add.s32 	%r35, %r35, 8;
$L__BB0_8:
	setp.eq.s32 	%p7, %r11, 0;
	@%p7 bra 	$L__BB0_14;
	and.b32  	%r14, %r23, 3;
	setp.lt.u32 	%p8, %r11, 4;
	@%p8 bra 	$L__BB0_11;
	add.s32 	%r31, %r35, %r2;
	mul.wide.s32 	%rd22, %r31, 4;
	add.s64 	%rd23, %rd2, %rd22;
	ld.global.f32 	%f82, [%rd23];
	mul.wide.u32 	%rd24, %r35, 4;
	add.s64 	%rd25, %rd1, %rd24;
	ld.global.f32 	%f83, [%rd25];
	fma.rn.f32 	%f84, %f82, %f83, %f96;
	st.global.f32 	[%rd3], %f84;
	ld.global.f32 	%f85, [%rd23+4];
	ld.global.f32 	%f86, [%rd25+4];
	fma.rn.f32 	%f87, %f85, %f86, %f84;
	st.global.f32 	[%rd3], %f87;
	ld.global.f32 	%f88, [%rd23+8];
	ld.global.f32 	%f89, [%rd25+8];
	fma.rn.f32 	%f90, %f88, %f89, %f87;
	st.global.f32 	[%rd3], %f90;
	ld.global.f32 	%f91, [%rd23+12];
	ld.global.f32 	%f92, [%rd25+12];
	fma.rn.f32 	%f96, %f91, %f92, %f90;
	st.global.f32 	[%rd3], %f96;
	add.s32 	%r35, %r35, 4;
$L__BB0_11:
	setp.eq.s32 	%p9, %r14, 0;
	@%p9 bra 	$L__BB0_14;
	mul.wide.u32 	%rd26, %r35, 4;
	add.s64 	%rd30, %rd1, %rd26;
	add.s32 	%r38, %r35, %r2;
	neg.s32 	%r37, %r14;
$L__BB0_13:
	.pragma "nounroll";
	mul.wide.s32 	%rd27, %r38, 4;
	add.s64 	%rd28, %rd2, %rd27;
	ld.global.f32 	%f93, [%rd28];
	ld.global.f32 	%f94, [%rd30];
	fma.rn.f32 	%f96, %f93, %f94, %f96;
	st.global.f32 	[%rd3], %f96;
	add.s64 	%rd30, %rd30, 4;
	add.s32 	%r38, %r38, 1;
	add.s32 	%r37, %r37, 1;
	setp.ne.s32 	%p10, %r37, 0;
	@%p10 bra 	$L__BB0_13;
$L__BB0_14:
	ret;

}


// ===== COMPILED SASS (sm_100) =====

	.target	sm_100

	.elftype	@"ET_EXEC"


//--------------------- .note.nv.tkinfo           --------------------------
	.section	.note.nv.tkinfo,"",@"SHT_NOTE"
	.sectionflags	@"SHF_NOTE_NV_TKINFO"
	.tkinfo
        /*0018*/ 	.word	0x00000002
        /*0030*/ 	.string	""
        /*0030*/ 	.string	"ptxas"
        /*0030*/ 	.string	"Cuda compilation tools, release 13.0, V13.0.88"
        /*0030*/ 	.string	"Build cuda_13.0.r13.0/compiler.36424714_0"
        /*0030*/ 	.string	"-arch sm_100 -m 64 "



//--------------------- .note.nv.cuinfo           --------------------------
	.section	.note.nv.cuinfo,"",@"SHT_NOTE"
	.sectionflags	@"SHF_NOTE_NV_CUINFO"
        /*0018*/ 	.short	0x0002
        /*001a*/ 	.short	0x0064
        /*001c*/ 	.short	0x0082
	.zero		2


//--------------------- .nv.info                  --------------------------
	.section	.nv.info,"",@"SHT_CUDA_INFO"
	.align	4


	//----- nvinfo : EIATTR_REGCOUNT
	.align		4
        /*0000*/ 	.byte	0x04, 0x2f
        /*0002*/ 	.short	(.L_1 - .L_0)
	.align		4
.L_0:
        /*0004*/ 	.word	index@(_Z20MatrixVectorMultCudaPfS_S_ii)
        /*0008*/ 	.word	0x00000016


	//----- nvinfo : EIATTR_FRAME_SIZE
	.align		4
.L_1:
        /*000c*/ 	.byte	0x04, 0x11
        /*000e*/ 	.short	(.L_3 - .L_2)
	.align		4
.L_2:
        /*0010*/ 	.word	index@(_Z20MatrixVectorMultCudaPfS_S_ii)
        /*0014*/ 	.word	0x00000000


	//----- nvinfo : EIATTR_MIN_STACK_SIZE
	.align		4
.L_3:
        /*0018*/ 	.byte	0x04, 0x12
        /*001a*/ 	.short	(.L_5 - .L_4)
	.align		4
.L_4:
        /*001c*/ 	.word	index@(_Z20MatrixVectorMultCudaPfS_S_ii)
        /*0020*/ 	.word	0x00000000
.L_5:


//--------------------- .nv.compat                --------------------------
	.section	.nv.compat,"",@"SHT_CUDA_COMPAT_INFO"
	.align	4
        /*0000*/ 	.byte	0x02, 0x09, 0x00, 0x00, 0x02, 0x02, 0x01, 0x00, 0x02, 0x05, 0x05, 0x00, 0x03, 0x07, 0x01, 0x01
        /*0010*/ 	.byte	0x02, 0x03, 0x00, 0x00, 0x02, 0x06, 0x01, 0x00, 0x04, 0x0b, 0x08, 0x00, 0x09, 0x00, 0x00, 0x00
        /*0020*/ 	.byte	0x00, 0x00, 0x00, 0x00


//--------------------- .nv.info._Z20MatrixVectorMultCudaPfS_S_ii --------------------------
	.section	.nv.info._Z20MatrixVectorMultCudaPfS_S_ii,"",@"SHT_CUDA_INFO"
	.sectionflags	@""
	.align	4


	//----- nvinfo : EIATTR_CUDA_API_VERSION
	.align		4
        /*0000*/ 	.byte	0x04, 0x37
        /*0002*/ 	.short	(.L_7 - .L_6)
.L_6:
        /*0004*/ 	.word	0x00000082


	//----- nvinfo : EIATTR_KPARAM_INFO
	.align		4
.L_7:
        /*0008*/ 	.byte	0x04, 0x17
        /*000a*/ 	.short	(.L_9 - .L_8)
.L_8:
        /*000c*/ 	.word	0x00000000
        /*0010*/ 	.short	0x0004
        /*0012*/ 	.short	0x001c
        /*0014*/ 	.byte	0x00, 0xf0, 0x11, 0x00


	//----- nvinfo : EIATTR_KPARAM_INFO
	.align		4
.L_9:
        /*0018*/ 	.byte	0x04, 0x17
        /*001a*/ 	.short	(.L_11 - .L_10)
.L_10:
        /*001c*/ 	.word	0x00000000
        /*0020*/ 	.short	0x0003
        /*0022*/ 	.short	0x0018
        /*0024*/ 	.byte	0x00, 0xf0, 0x11, 0x00


	//----- nvinfo : EIATTR_KPARAM_INFO
	.align		4
.L_11:
        /*0028*/ 	.byte	0x04, 0x17
        /*002a*/ 	.short	(.L_13 - .L_12)
.L_12:
        /*002c*/ 	.word	0x00000000
        /*0030*/ 	.short	0x0002
        /*0032*/ 	.short	0x0010
        /*0034*/ 	.byte	0x00, 0xf5, 0x21, 0x00


	//----- nvinfo : EIATTR_KPARAM_INFO
	.align		4
.L_13:
        /*0038*/ 	.byte	0x04, 0x17
        /*003a*/ 	.short	(.L_15 - .L_14)
.L_14:
        /*003c*/ 	.word	0x00000000
        /*0040*/ 	.short	0x0001
        /*0042*/ 	.short	0x0008
        /*0044*/ 	.byte	0x00, 0xf5, 0x21, 0x00


	//----- nvinfo : EIATTR_KPARAM_INFO
	.align		4
.L_15:
        /*0048*/ 	.byte	0x04, 0x17
        /*004a*/ 	.short	(.L_17 - .L_16)
.L_16:
        /*004c*/ 	.word	0x00000000
        /*0050*/ 	.short	0x0000
        /*0052*/ 	.short	0x0000
        /*0054*/ 	.byte	0x00, 0xf5, 0x21, 0x00


	//----- nvinfo : EIATTR_SPARSE_MMA_MASK
	.align		4
.L_17:
        /*0058*/ 	.byte	0x03, 0x50
        /*005a*/ 	.short	0x0000


	//----- nvinfo : EIATTR_MAXREG_COUNT
	.align		4
        /*005c*/ 	.byte	0x03, 0x1b
        /*005e*/ 	.short	0x00ff


	//----- nvinfo : EIATTR_MERCURY_ISA_VERSION
	.align		4
        /*0060*/ 	.byte	0x03, 0x5f
        /*0062*/ 	.short	0x0101


	//----- nvinfo : EIATTR_VRC_CTA_INIT_COUNT
	.align		4
        /*0064*/ 	.byte	0x02, 0x4a
	.zero		1
	.zero		1


	//----- nvinfo : EIATTR_EXIT_INSTR_OFFSETS
	.align		4
        /*0068*/ 	.byte	0x04, 0x1c
        /*006a*/ 	.short	(.L_19 - .L_18)


	//   ....[0]....
.L_18:
        /*006c*/ 	.word	0x00000070


	//   ....[1]....
        /*0070*/ 	.word	0x000000e0


	//   ....[2]....
        /*0074*/ 	.word	0x000006c0


	//   ....[3]....
        /*0078*/ 	.word	0x00000970


	//   ....[4]....
        /*007c*/ 	.word	0x00000b20


	//   ....[5]....
        /*0080*/ 	.word	0x00000c30


	//----- nvinfo : EIATTR_CBANK_PARAM_SIZE
	.align		4
.L_19:
        /*0084*/ 	.byte	0x03, 0x19
        /*0086*/ 	.short	0x0020


	//----- nvinfo : EIATTR_PARAM_CBANK
	.align		4
        /*0088*/ 	.byte	0x04, 0x0a
        /*008a*/ 	.short	(.L_21 - .L_20)
	.align		4
.L_20:
        /*008c*/ 	.word	index@(.nv.constant0._Z20MatrixVectorMultCudaPfS_S_ii)
        /*0090*/ 	.short	0x0380
        /*0092*/ 	.short	0x0020


	//----- nvinfo : EIATTR_SW_WAR
	.align		4
.L_21:
        /*0094*/ 	.byte	0x04, 0x36
        /*0096*/ 	.short	(.L_23 - .L_22)
.L_22:
        /*0098*/ 	.word	0x00000008
.L_23:


//--------------------- .nv.callgraph             --------------------------
	.section	.nv.callgraph,"",@"SHT_CUDA_CALLGRAPH"
	.align	4
	.sectionentsize	8
	.align		4
        /*0000*/ 	.word	0x00000000
	.align		4
        /*0004*/ 	.word	0xffffffff
	.align		4
        /*0008*/ 	.word	0x00000000
	.align		4
        /*000c*/ 	.word	0xfffffffe
	.align		4
        /*0010*/ 	.word	0x00000000
	.align		4
        /*0014*/ 	.word	0xfffffffd
	.align		4
        /*0018*/ 	.word	0x00000000
	.align		4
        /*001c*/ 	.word	0xfffffffc


//--------------------- .text._Z20MatrixVectorMultCudaPfS_S_ii --------------------------
	.section	.text._Z20MatrixVectorMultCudaPfS_S_ii,"ax",@progbits
	.align	128
        .global         _Z20MatrixVectorMultCudaPfS_S_ii
        .type           _Z20MatrixVectorMultCudaPfS_S_ii,@function
        .size           _Z20MatrixVectorMultCudaPfS_S_ii,(.L_x_6 - _Z20MatrixVectorMultCudaPfS_S_ii)
        .other          _Z20MatrixVectorMultCudaPfS_S_ii,@"STO_CUDA_ENTRY STV_DEFAULT"
_Z20MatrixVectorMultCudaPfS_S_ii:
.text._Z20MatrixVectorMultCudaPfS_S_ii:
[----:B------:R-:W-:Y:S01]  /*0000*/  LDC R1, c[0x0][0x37c] ;  /* 0x0000df00ff017b82 */ /* 0x000fe20000000800 */
[----:B------:R-:W0:Y:S01]  /*0010*/  S2R R5, SR_TID.X ;  /* 0x0000000000057919 */ /* 0x000e220000002100 */
[----:B------:R-:W0:Y:S01]  /*0020*/  LDCU UR4, c[0x0][0x360] ;  /* 0x00006c00ff0477ac */ /* 0x000e220008000800 */
[----:B------:R-:W0:Y:S01]  /*0030*/  S2R R0, SR_CTAID.X ;  /* 0x0000000000007919 */ /* 0x000e220000002500 */
[----:B------:R-:W1:Y:S01]  /*0040*/  LDCU UR5, c[0x0][0x398] ;  /* 0x00007300ff0577ac */ /* 0x000e620008000800 */
[----:B0-----:R-:W-:-:S05]  /*0050*/  IMAD R5, R0, UR4, R5 ;  /* 0x0000000400057c24 */ /* 0x001fca000f8e0205 */
[----:B-1----:R-:W-:-:S13]  /*0060*/  ISETP.GE.AND P0, PT, R5, UR5, PT ;  /* 0x0000000505007c0c */ /* 0x002fda000bf06270 */
[----:B------:R-:W-:Y:S05]  /*0070*/  @P0 EXIT ;  /* 0x000000000000094d */ /* 0x000fea0003800000 */
[----:B------:R-:W0:Y:S01]  /*0080*/  LDC R4, c[0x0][0x39c] ;  /* 0x0000e700ff047b82 */ /* 0x000e220000000800 */
[----:B------:R-:W1:Y:S07]  /*0090*/  LDCU.64 UR12, c[0x0][0x358] ;  /* 0x00006b00ff0c77ac */ /* 0x000e6e0008000a00 */
[----:B------:R-:W2:Y:S01]  /*00a0*/  LDC.64 R2, c[0x0][0x390] ;  /* 0x0000e400ff027b82 */ /* 0x000ea20000000a00 */
[----:B0-----:R-:W-:Y:S01]  /*00b0*/  ISETP.GE.AND P0, PT, R4, 0x1, PT ;  /* 0x000000010400780c */ /* 0x001fe20003f06270 */
[----:B--2---:R-:W-:-:S05]  /*00c0*/  IMAD.WIDE R2, R5, 0x4, R2 ;  /* 0x0000000405027825 */ /* 0x004fca00078e0202 */
[----:B-1----:R0:W-:Y:S07]  /*00d0*/  STG.E desc[UR12][R2.64], RZ ;  /* 0x000000ff02007986 */ /* 0x0021ee000c10190c */
[----:B------:R-:W-:Y:S05]  /*00e0*/  @!P0 EXIT ;  /* 0x000000000000894d */ /* 0x000fea0003800000 */
[C---:B------:R-:W-:Y:S01]  /*00f0*/  ISETP.GE.U32.AND P1, PT, R4.reuse, 0x10, PT ;  /* 0x000000100400780c */ /* 0x040fe20003f26070 */
[----:B------:R-:W-:Y:S01]  /*0100*/  HFMA2 R7, -RZ, RZ, 0, 0 ;  /* 0x00000000ff077431 */ /* 0x000fe200000001ff */
[----:B------:R-:W-:Y:S01]  /*0110*/  LOP3.LUT R17, R4, 0xf, RZ, 0xc0, !PT ;  /* 0x0000000f04117812 */ /* 0x000fe200078ec0ff */
[----:B------:R-:W-:Y:S01]  /*0120*/  IMAD R0, R5, R4, RZ ;  /* 0x0000000405007224 */ /* 0x000fe200078e02ff */
[----:B------:R-:W-:Y:S02]  /*0130*/  MOV R5, RZ ;  /* 0x000000ff00057202 */ /* 0x000fe40000000f00 */
[----:B------:R-:W-:-:S07]  /*0140*/  ISETP.NE.AND P0, PT, R17, RZ, PT ;  /* 0x000000ff1100720c */ /* 0x000fce0003f05270 */
[----:B------:R-:W-:Y:S06]  /*0150*/  @!P1 BRA `(.L_x_0) ;  /* 0x0000000400589947 */ /* 0x000fec0003800000 */
[----:B------:R-:W1:Y:S01]  /*0160*/  LDCU.128 UR8, c[0x0][0x380] ;  /* 0x00007000ff0877ac */ /* 0x000e620008000c00 */
[----:B------:R-:W-:Y:S02]  /*0170*/  LOP3.LUT R7, R4, 0x7ffffff0, RZ, 0xc0, !PT ;  /* 0x7ffffff004077812 */ /* 0x000fe400078ec0ff */
[----:B------:R-:W-:Y:S02]  /*0180*/  MOV R5, RZ ;  /* 0x000000ff00057202 */ /* 0x000fe40000000f00 */
[----:B------:R-:W-:Y:S02]  /*0190*/  MOV R12, R0 ;  /* 0x00000000000c7202 */ /* 0x000fe40000000f00 */
[----:B------:R-:W-:Y:S01]  /*01a0*/  IADD3 R6, PT, PT, -R7, RZ, RZ ;  /* 0x000000ff07067210 */ /* 0x000fe20007ffe1ff */
[----:B-1----:R-:W-:Y:S02]  /*01b0*/  UIADD3 UR4, UP1, UPT, UR10, 0x20, URZ ;  /* 0x000000200a047890 */ /* 0x002fe4000ff3e0ff */
[----:B------:R-:W-:-:S02]  /*01c0*/  UIADD3 UR6, UP0, UPT, UR8, 0x20, URZ ;  /* 0x0000002008067890 */ /* 0x000fc4000ff1e0ff */
[----:B------:R-:W-:Y:S02]  /*01d0*/  UIADD3.X UR5, UPT, UPT, URZ, UR11, URZ, UP1, !UPT ;  /* 0x0000000bff057290 */ /* 0x000fe40008ffe4ff */
[----:B------:R-:W-:Y:S01]  /*01e0*/  MOV R13, UR4 ;  /* 0x00000004000d7c02 */ /* 0x000fe20008000f00 */
[----:B------:R-:W-:-:S03]  /*01f0*/  UIADD3.X UR7, UPT, UPT, URZ, UR9, URZ, UP0, !UPT ;  /* 0x00000009ff077290 */ /* 0x000fc600087fe4ff */
[----:B------:R-:W-:-:S09]  /*0200*/  MOV R14, UR5 ;  /* 0x00000005000e7c02 */ /* 0x000fd20008000f00 */
.L_x_1:
[----:B------:R-:W-:Y:S02]  /*0210*/  MOV R10, UR6 ;  /* 0x00000006000a7c02 */ /* 0x000fe40008000f00 */
[----:B------:R-:W-:Y:S02]  /*0220*/  MOV R11, UR7 ;  /* 0x00000007000b7c02 */ /* 0x000fe40008000f00 */
[----:B------:R-:W-:Y:S02]  /*0230*/  MOV R8, R13 ;  /* 0x0000000d00087202 */ /* 0x000fe40000000f00 */
[----:B------:R-:W-:Y:S01]  /*0240*/  MOV R9, R14 ;  /* 0x0000000e00097202 */ /* 0x000fe20000000f00 */
[----:B------:R-:W-:-:S04]  /*0250*/  IMAD.WIDE R10, R12, 0x4, R10 ;  /* 0x000000040c0a7825 */ /* 0x000fc800078e020a */
[----:B------:R-:W2:Y:S04]  /*0260*/  LDG.E R13, desc[UR12][R8.64+-0x20] ;  /* 0xffffe00c080d7981 */ /* 0x000ea8000c1e1900 */
[----:B------:R-:W2:Y:S02]  /*0270*/  LDG.E R14, desc[UR12][R10.64+-0x20] ;  /* 0xffffe00c0a0e7981 */ /* 0x000ea4000c1e1900 */
[----:B--2---:R-:W-:-:S05]  /*0280*/  FFMA R13, R14, R13, R5 ;  /* 0x0000000d0e0d7223 */ /* 0x004fca0000000005 */
[----:B------:R1:W-:Y:S04]  /*0290*/  STG.E desc[UR12][R2.64], R13 ;  /* 0x0000000d02007986 */ /* 0x0003e8000c10190c */
[----:B------:R-:W2:Y:S04]  /*02a0*/  LDG.E R14, desc[UR12][R10.64+-0x1c] ;  /* 0xffffe40c0a0e7981 */ /* 0x000ea8000c1e1900 */
[----:B----4-:R-:W2:Y:S02]  /*02b0*/  LDG.E R5, desc[UR12][R8.64+-0x1c] ;  /* 0xffffe40c08057981 */ /* 0x010ea4000c1e1900 */
[----:B--2---:R-:W-:-:S05]  /*02c0*/  FFMA R5, R14, R5, R13 ;  /* 0x000000050e057223 */ /* 0x004fca000000000d */
[----:B------:R2:W-:Y:S04]  /*02d0*/  STG.E desc[UR12][R2.64], R5 ;  /* 0x0000000502007986 */ /* 0x0005e8000c10190c */
[----:B------:R-:W3:Y:S04]  /*02e0*/  LDG.E R14, desc[UR12][R10.64+-0x18] ;  /* 0xffffe80c0a0e7981 */ /* 0x000ee8000c1e1900 */
[----:B------:R-:W3:Y:S02]  /*02f0*/  LDG.E R15, desc[UR12][R8.64+-0x18] ;  /* 0xffffe80c080f7981 */ /* 0x000ee4000c1e1900 */
[----:B---3--:R-:W-:-:S05]  /*0300*/  FFMA R15, R14, R15, R5 ;  /* 0x0000000f0e0f7223 */ /* 0x008fca0000000005 */
[----:B------:R3:W-:Y:S04]  /*0310*/  STG.E desc[UR12][R2.64], R15 ;  /* 0x0000000f02007986 */ /* 0x0007e8000c10190c */
[----:B------:R-:W1:Y:S04]  /*0320*/  LDG.E R14, desc[UR12][R10.64+-0x14] ;  /* 0xffffec0c0a0e7981 */ /* 0x000e68000c1e1900 */
[----:B------:R-:W1:Y:S02]  /*0330*/  LDG.E R16, desc[UR12][R8.64+-0x14] ;  /* 0xffffec0c08107981 */ /* 0x000e64000c1e1900 */
[----:B-1----:R-:W-:-:S05]  /*0340*/  FFMA R13, R14, R16, R15 ;  /* 0x000000100e0d7223 */ /* 0x002fca000000000f */
[----:B------:R1:W-:Y:S04]  /*0350*/  STG.E desc[UR12][R2.64], R13 ;  /* 0x0000000d02007986 */ /* 0x0003e8000c10190c */
[----:B------:R-:W2:Y:S04]  /*0360*/  LDG.E R14, desc[UR12][R10.64+-0x10] ;  /* 0xfffff00c0a0e7981 */ /* 0x000ea8000c1e1900 */
[----:B------:R-:W2:Y:S02]  /*0370*/  LDG.E R16, desc[UR12][R8.64+-0x10] ;  /* 0xfffff00c08107981 */ /* 0x000ea4000c1e1900 */
        /* <DEDUP_REMOVED lines=34> */
[----:B------:R-:W4:Y:S04]  /*05a0*/  LDG.E R14, desc[UR12][R10.64+0x14] ;  /* 0x0000140c0a0e7981 */ /* 0x000f28000c1e1900 */
[----:B------:R-:W4:Y:S02]  /*05b0*/  LDG.E R16, desc[UR12][R8.64+0x14] ;  /* 0x0000140c08107981 */ /* 0x000f24000c1e1900 */
[----:B----4-:R-:W-:-:S05]  /*05c0*/  FFMA R19, R14, R16, R13 ;  /* 0x000000100e137223 */ /* 0x010fca000000000d */
[----:B------:R4:W-:Y:S04]  /*05d0*/  STG.E desc[UR12][R2.64], R19 ;  /* 0x0000001302007986 */ /* 0x0009e8000c10190c */
[----:B------:R-:W3:Y:S04]  /*05e0*/  LDG.E R14, desc[UR12][R10.64+0x18] ;  /* 0x0000180c0a0e7981 */ /* 0x000ee8000c1e1900 */
[----:B--2---:R-:W3:Y:S01]  /*05f0*/  LDG.E R5, desc[UR12][R8.64+0x18] ;  /* 0x0000180c08057981 */ /* 0x004ee2000c1e1900 */
[----:B------:R-:W-:Y:S01]  /*0600*/  IADD3 R6, PT, PT, R6, 0x10, RZ ;  /* 0x0000001006067810 */ /* 0x000fe20007ffe0ff */
[----:B---3--:R-:W-:-:S05]  /*0610*/  FFMA R15, R14, R5, R19 ;  /* 0x000000050e0f7223 */ /* 0x008fca0000000013 */
[----:B------:R4:W-:Y:S04]  /*0620*/  STG.E desc[UR12][R2.64], R15 ;  /* 0x0000000f02007986 */ /* 0x0009e8000c10190c */
[----:B------:R-:W2:Y:S04]  /*0630*/  LDG.E R14, desc[UR12][R10.64+0x1c] ;  /* 0x00001c0c0a0e7981 */ /* 0x000ea8000c1e1900 */
[----:B------:R-:W2:Y:S01]  /*0640*/  LDG.E R5, desc[UR12][R8.64+0x1c] ;  /* 0x00001c0c08057981 */ /* 0x000ea2000c1e1900 */
[----:B------:R-:W-:Y:S02]  /*0650*/  ISETP.NE.AND P1, PT, R6, RZ, PT ;  /* 0x000000ff0600720c */ /* 0x000fe40003f25270 */
[----:B-1----:R-:W-:-:S02]  /*0660*/  IADD3 R13, P2, PT, R8, 0x40, RZ ;  /* 0x00000040080d7810 */ /* 0x002fc40007f5e0ff */
[----:B------:R-:W-:Y:S01]  /*0670*/  IADD3 R12, PT, PT, R12, 0x10, RZ ;  /* 0x000000100c0c7810 */ /* 0x000fe20007ffe0ff */
[----:B--2---:R-:W-:Y:S01]  /*0680*/  FFMA R5, R14, R5, R15 ;  /* 0x000000050e057223 */ /* 0x004fe2000000000f */
[----:B------:R-:W-:-:S04]  /*0690*/  IADD3.X R14, PT, PT, RZ, R9, RZ, P2, !PT ;  /* 0x00000009ff0e7210 */ /* 0x000fc800017fe4ff */
[----:B------:R4:W-:Y:S03]  /*06a0*/  STG.E desc[UR12][R2.64], R5 ;  /* 0x0000000502007986 */ /* 0x0009e6000c10190c */
[----:B------:R-:W-:Y:S05]  /*06b0*/  @P1 BRA `(.L_x_1) ;  /* 0xfffffff800d41947 */ /* 0x000fea000383ffff */
.L_x_0:
[----:B------:R-:W-:Y:S05]  /*06c0*/  @!P0 EXIT ;  /* 0x000000000000894d */ /* 0x000fea0003800000 */
[----:B------:R-:W-:Y:S02]  /*06d0*/  ISETP.GE.U32.AND P0, PT, R17, 0x8, PT ;  /* 0x000000081100780c */ /* 0x000fe40003f06070 */
[----:B------:R-:W-:-:S04]  /*06e0*/  LOP3.LUT R14, R4, 0x7, RZ, 0xc0, !PT ;  /* 0x00000007040e7812 */ /* 0x000fc800078ec0ff */
[----:B------:R-:W-:-:S07]  /*06f0*/  ISETP.NE.AND P1, PT, R14, RZ, PT ;  /* 0x000000ff0e00720c */ /* 0x000fce0003f25270 */
[----:B------:R-:W-:Y:S06]  /*0700*/  @!P0 BRA `(.L_x_2) ;  /* 0x0000000000988947 */ /* 0x000fec0003800000 */
[----:B------:R-:W1:Y:S01]  /*0710*/  LDC.64 R8, c[0x0][0x380] ;  /* 0x0000e000ff087b82 */ /* 0x000e620000000a00 */
[----:B------:R-:W-:-:S07]  /*0720*/  IADD3 R13, PT, PT, R0, R7, RZ ;  /* 0x00000007000d7210 */ /* 0x000fce0007ffe0ff */
[----:B------:R-:W2:Y:S01]  /*0730*/  LDC.64 R10, c[0x0][0x388] ;  /* 0x0000e200ff0a7b82 */ /* 0x000ea20000000a00 */
[----:B-1----:R-:W-:-:S05]  /*0740*/  IMAD.WIDE R8, R13, 0x4, R8 ;  /* 0x000000040d087825 */ /* 0x002fca00078e0208 */
[----:B------:R-:W4:Y:S01]  /*0750*/  LDG.E R6, desc[UR12][R8.64] ;  /* 0x0000000c08067981 */ /* 0x000f22000c1e1900 */
[----:B--2---:R-:W-:-:S05]  /*0760*/  IMAD.WIDE.U32 R10, R7, 0x4, R10 ;  /* 0x00000004070a7825 */ /* 0x004fca00078e000a */
[----:B------:R-:W4:Y:S02]  /*0770*/  LDG.E R12, desc[UR12][R10.64] ;  /* 0x0000000c0a0c7981 */ /* 0x000f24000c1e1900 */
[----:B----4-:R-:W-:-:S05]  /*0780*/  FFMA R5, R6, R12, R5 ;  /* 0x0000000c06057223 */ /* 0x010fca0000000005 */
        /* <DEDUP_REMOVED lines=21> */
[----:B------:R-:W3:Y:S04]  /*08e0*/  LDG.E R6, desc[UR12][R8.64+0x18] ;  /* 0x0000180c08067981 */ /* 0x000ee8000c1e1900 */
[----:B------:R-:W3:Y:S02]  /*08f0*/  LDG.E R12, desc[UR12][R10.64+0x18] ;  /* 0x0000180c0a0c7981 */ /* 0x000ee4000c1e1900 */
[----:B---3--:R-:W-:-:S05]  /*0900*/  FFMA R17, R6, R12, R15 ;  /* 0x0000000c06117223 */ /* 0x008fca000000000f */
[----:B------:R2:W-:Y:S04]  /*0910*/  STG.E desc[UR12][R2.64], R17 ;  /* 0x0000001102007986 */ /* 0x0005e8000c10190c */
[----:B------:R-:W3:Y:S04]  /*0920*/  LDG.E R6, desc[UR12][R8.64+0x1c] ;  /* 0x00001c0c08067981 */ /* 0x000ee8000c1e1900 */
[----:B-1----:R-:W3:Y:S01]  /*0930*/  LDG.E R5, desc[UR12][R10.64+0x1c] ;  /* 0x00001c0c0a057981 */ /* 0x002ee2000c1e1900 */
[----:B------:R-:W-:Y:S01]  /*0940*/  IADD3 R7, PT, PT, R7, 0x8, RZ ;  /* 0x0000000807077810 */ /* 0x000fe20007ffe0ff */
[----:B---3--:R-:W-:-:S05]  /*0950*/  FFMA R5, R6, R5, R17 ;  /* 0x0000000506057223 */ /* 0x008fca0000000011 */
[----:B------:R2:W-:Y:S02]  /*0960*/  STG.E desc[UR12][R2.64], R5 ;  /* 0x0000000502007986 */ /* 0x0005e4000c10190c */
.L_x_2:
[----:B------:R-:W-:Y:S05]  /*0970*/  @!P1 EXIT ;  /* 0x000000000000994d */ /* 0x000fea0003800000 */
[----:B------:R-:W-:Y:S02]  /*0980*/  ISETP.GE.U32.AND P0, PT, R14, 0x4, PT ;  /* 0x000000040e00780c */ /* 0x000fe40003f06070 */
[----:B------:R-:W-:-:S04]  /*0990*/  LOP3.LUT R4, R4, 0x3, RZ, 0xc0, !PT ;  /* 0x0000000304047812 */ /* 0x000fc800078ec0ff */
[----:B------:R-:W-:-:S07]  /*09a0*/  ISETP.NE.AND P1, PT, R4, RZ, PT ;  /* 0x000000ff0400720c */ /* 0x000fce0003f25270 */
[----:B------:R-:W-:Y:S06]  /*09b0*/  @!P0 BRA `(.L_x_3) ;  /* 0x0000000000588947 */ /* 0x000fec0003800000 */
[----:B------:R-:W1:Y:S01]  /*09c0*/  LDC.64 R8, c[0x0][0x380] ;  /* 0x0000e000ff087b82 */ /* 0x000e620000000a00 */
[----:B--2---:R-:W-:-:S07]  /*09d0*/  IADD3 R13, PT, PT, R0, R7, RZ ;  /* 0x00000007000d7210 */ /* 0x004fce0007ffe0ff */
        /* <DEDUP_REMOVED lines=11> */
[----:B------:R-:W2:Y:S04]  /*0a90*/  LDG.E R6, desc[UR12][R8.64+0x8] ;  /* 0x0000080c08067981 */ /* 0x000ea8000c1e1900 */
[----:B------:R-:W2:Y:S02]  /*0aa0*/  LDG.E R12, desc[UR12][R10.64+0x8] ;  /* 0x0000080c0a0c7981 */ /* 0x000ea4000c1e1900 */
[----:B--2---:R-:W-:-:S05]  /*0ab0*/  FFMA R15, R6, R12, R13 ;  /* 0x0000000c060f7223 */ /* 0x004fca000000000d */
[----:B------:R3:W-:Y:S04]  /*0ac0*/  STG.E desc[UR12][R2.64], R15 ;  /* 0x0000000f02007986 */ /* 0x0007e8000c10190c */
[----:B------:R-:W1:Y:S04]  /*0ad0*/  LDG.E R6, desc[UR12][R8.64+0xc] ;  /* 0x00000c0c08067981 */ /* 0x000e68000c1e1900 */
[----:B------:R-:W1:Y:S01]  /*0ae0*/  LDG.E R12, desc[UR12][R10.64+0xc] ;  /* 0x00000c0c0a0c7981 */ /* 0x000e62000c1e1900 */
[----:B------:R-:W-:Y:S01]  /*0af0*/  IADD3 R7, PT, PT, R7, 0x4, RZ ;  /* 0x0000000407077810 */ /* 0x000fe20007ffe0ff */
[----:B-1----:R-:W-:-:S05]  /*0b00*/  FFMA R5, R6, R12, R15 ;  /* 0x0000000c06057223 */ /* 0x002fca000000000f */
[----:B------:R3:W-:Y:S02]  /*0b10*/  STG.E desc[UR12][R2.64], R5 ;  /* 0x0000000502007986 */ /* 0x0007e4000c10190c */
.L_x_3:
[----:B------:R-:W-:Y:S05]  /*0b20*/  @!P1 EXIT ;  /* 0x000000000000994d */ /* 0x000fea0003800000 */
[----:B------:R-:W1:Y:S01]  /*0b30*/  LDC.64 R10, c[0x0][0x388] ;  /* 0x0000e200ff0a7b82 */ /* 0x000e620000000a00 */
[----:B--23--:R-:W-:Y:S02]  /*0b40*/  IADD3 R13, PT, PT, R0, R7, RZ ;  /* 0x00000007000d7210 */ /* 0x00cfe40007ffe0ff */
[----:B------:R-:W-:-:S05]  /*0b50*/  IADD3 R4, PT, PT, -R4, RZ, RZ ;  /* 0x000000ff04047210 */ /* 0x000fca0007ffe1ff */
[----:B------:R-:W2:Y:S01]  /*0b60*/  LDC.64 R8, c[0x0][0x380] ;  /* 0x0000e000ff087b82 */ /* 0x000ea20000000a00 */
[----:B-1----:R-:W-:-:S07]  /*0b70*/  IMAD.WIDE.U32 R10, R7, 0x4, R10 ;  /* 0x00000004070a7825 */ /* 0x002fce00078e000a */
.L_x_4:
[----:B--2---:R-:W-:Y:S01]  /*0b80*/  IMAD.WIDE R6, R13, 0x4, R8 ;  /* 0x000000040d067825 */ /* 0x004fe200078e0208 */
[----:B-1----:R1:W4:Y:S05]  /*0b90*/  LDG.E R0, desc[UR12][R10.64] ;  /* 0x0000000c0a007981 */ /* 0x00232a000c1e1900 */
[----:B------:R-:W4:Y:S01]  /*0ba0*/  LDG.E R6, desc[UR12][R6.64] ;  /* 0x0000000c06067981 */ /* 0x000f22000c1e1900 */
[----:B------:R-:W-:-:S04]  /*0bb0*/  IADD3 R4, PT, PT, R4, 0x1, RZ ;  /* 0x0000000104047810 */ /* 0x000fc80007ffe0ff */
[----:B------:R-:W-:Y:S02]  /*0bc0*/  ISETP.NE.AND P0, PT, R4, RZ, PT ;  /* 0x000000ff0400720c */ /* 0x000fe40003f05270 */
[----:B-1----:R-:W-:Y:S02]  /*0bd0*/  IADD3 R10, P1, PT, R10, 0x4, RZ ;  /* 0x000000040a0a7810 */ /* 0x002fe40007f3e0ff */
[----:B------:R-:W-:Y:S02]  /*0be0*/  IADD3 R13, PT, PT, R13, 0x1, RZ ;  /* 0x000000010d0d7810 */ /* 0x000fe40007ffe0ff */
[----:B------:R-:W-:Y:S01]  /*0bf0*/  IADD3.X R11, PT, PT, RZ, R11, RZ, P1, !PT ;  /* 0x0000000bff0b7210 */ /* 0x000fe20000ffe4ff */
[----:B----4-:R-:W-:-:S05]  /*0c00*/  FFMA R5, R6, R0, R5 ;  /* 0x0000000006057223 */ /* 0x010fca0000000005 */
[----:B------:R1:W-:Y:S01]  /*0c10*/  STG.E desc[UR12][R2.64], R5 ;  /* 0x0000000502007986 */ /* 0x0003e2000c10190c */
[----:B------:R-:W-:Y:S05]  /*0c20*/  @P0 BRA `(.L_x_4) ;  /* 0xfffffffc00d40947 */ /* 0x000fea000383ffff */
[----:B------:R-:W-:Y:S05]  /*0c30*/  EXIT ;  /* 0x000000000000794d */ /* 0x000fea0003800000 */
.L_x_5:
[----:B------:R-:W-:-:S00]  /*0c40*/  BRA `(.L_x_5) ;  /* 0xfffffffc00fc7947 */ /* 0x000fc0000383ffff */
[----:B------:R-:W-:-:S00]  /*0c50*/  NOP ;  /* 0x0000000000007918 */ /* 0x000fc00000000000 */
        /* <DEDUP_REMOVED lines=10> */
.L_x_6:


//--------------------- .nv.shared.reserved.0     --------------------------
	.section	.nv.shared.reserved.0,"aw",@nobits
	.weak		__nv_reservedSMEM_offset_0_alias
	.size		__nv_reservedSMEM_offset_0_alias, 0, 64
	.other		__nv_reservedSMEM_offset_0_alias,@"STO_CUDA_RESERVED_SHARED STV_DEFAULT"
__nv_reservedSMEM_offset_0_alias:
	.zero		0
	.zero		64


//--------------------- .nv.constant0._Z20MatrixVectorMultCudaPfS_S_ii --------------------------
	.section	.nv.constant0._Z20MatrixVectorMultCudaPfS_S_ii,"a",@progbits
	.sectionflags	@""
	.align	4
.nv.constant0._Z20MatrixVectorMultCudaPfS_S_ii:
	.zero		928


//--------------------- SYMBOLS --------------------------

	.type		.nv.reservedSmem.offset0,@object
	.size		.nv.reservedSmem.offset0,0x4
